//
// Generated by NVIDIA NVVM Compiler
//
// Compiler Build ID: CL-34385749
// Cuda compilation tools, release 12.5, V12.5.82
// Based on NVVM 7.0.1
//

.version 8.5
.target sm_89
.address_size 64

	// .globl	vec_add

.visible .entry vec_add(
	.param .u64 vec_add_param_0,
	.param .u64 vec_add_param_1,
	.param .u64 vec_add_param_2,
	.param .u32 vec_add_param_3
)
{
	.reg .pred 	%p<2>;
	.reg .f32 	%f<4>;
	.reg .b32 	%r<6>;
	.reg .b64 	%rd<11>;


	ld.param.u64 	%rd1, [vec_add_param_0];
	ld.param.u64 	%rd2, [vec_add_param_1];
	ld.param.u64 	%rd3, [vec_add_param_2];
	ld.param.u32 	%r2, [vec_add_param_3];
	mov.u32 	%r3, %ctaid.x;
	mov.u32 	%r4, %ntid.x;
	mov.u32 	%r5, %tid.x;
	mad.lo.s32 	%r1, %r3, %r4, %r5;
	setp.ge.s32 	%p1, %r1, %r2;
	@%p1 bra 	$L__BB0_2;

	cvta.to.global.u64 	%rd4, %rd1;
	mul.wide.s32 	%rd5, %r1, 4;
	add.s64 	%rd6, %rd4, %rd5;
	cvta.to.global.u64 	%rd7, %rd2;
	add.s64 	%rd8, %rd7, %rd5;
	ld.global.f32 	%f1, [%rd8];
	ld.global.f32 	%f2, [%rd6];
	add.f32 	%f3, %f2, %f1;
	cvta.to.global.u64 	%rd9, %rd3;
	add.s64 	%rd10, %rd9, %rd5;
	st.global.f32 	[%rd10], %f3;

$L__BB0_2:
	ret;

}



// ===== COMPILED SASS (sm_100) =====

	.target	sm_100

	.elftype	@"ET_EXEC"


//--------------------- .note.nv.tkinfo           --------------------------
	.section	.note.nv.tkinfo,"",@"SHT_NOTE"
	.sectionflags	@"SHF_NOTE_NV_TKINFO"
	.tkinfo
        /*0018*/ 	.word	0x00000002
        /*0030*/ 	.string	""
        /*0030*/ 	.string	"ptxas"
        /*0030*/ 	.string	"Cuda compilation tools, release 13.0, V13.0.88"
        /*0030*/ 	.string	"Build cuda_13.0.r13.0/compiler.36424714_0"
        /*0030*/ 	.string	"-arch sm_100 "



//--------------------- .note.nv.cuinfo           --------------------------
	.section	.note.nv.cuinfo,"",@"SHT_NOTE"
	.sectionflags	@"SHF_NOTE_NV_CUINFO"
        /*0018*/ 	.short	0x0002
        /*001a*/ 	.short	0x0059
        /*001c*/ 	.short	0x0082
	.zero		2


//--------------------- .nv.info                  --------------------------
	.section	.nv.info,"",@"SHT_CUDA_INFO"
	.align	4


	//----- nvinfo : EIATTR_REGCOUNT
	.align		4
        /*0000*/ 	.byte	0x04, 0x2f
        /*0002*/ 	.short	(.L_1 - .L_0)
	.align		4
.L_0:
        /*0004*/ 	.word	index@(vec_add)
        /*0008*/ 	.word	0x0000000c


	//----- nvinfo : EIATTR_FRAME_SIZE
	.align		4
.L_1:
        /*000c*/ 	.byte	0x04, 0x11
        /*000e*/ 	.short	(.L_3 - .L_2)
	.align		4
.L_2:
        /*0010*/ 	.word	index@(vec_add)
        /*0014*/ 	.word	0x00000000


	//----- nvinfo : EIATTR_MIN_STACK_SIZE
	.align		4
.L_3:
        /*0018*/ 	.byte	0x04, 0x12
        /*001a*/ 	.short	(.L_5 - .L_4)
	.align		4
.L_4:
        /*001c*/ 	.word	index@(vec_add)
        /*0020*/ 	.word	0x00000000
.L_5:


//--------------------- .nv.compat                --------------------------
	.section	.nv.compat,"",@"SHT_CUDA_COMPAT_INFO"
	.align	4
        /*0000*/ 	.byte	0x02, 0x09, 0x00, 0x00, 0x02, 0x02, 0x01, 0x00, 0x02, 0x05, 0x05, 0x00, 0x03, 0x07, 0x01, 0x01
        /*0010*/ 	.byte	0x02, 0x03, 0x00, 0x00, 0x02, 0x06, 0x01, 0x00, 0x04, 0x0b, 0x08, 0x00, 0x09, 0x00, 0x00, 0x00
        /*0020*/ 	.byte	0x00, 0x00, 0x00, 0x00


//--------------------- .nv.info.vec_add          --------------------------
	.section	.nv.info.vec_add,"",@"SHT_CUDA_INFO"
	.sectionflags	@""
	.align	4


	//----- nvinfo : EIATTR_CUDA_API_VERSION
	.align		4
        /*0000*/ 	.byte	0x04, 0x37
        /*0002*/ 	.short	(.L_7 - .L_6)
.L_6:
        /*0004*/ 	.word	0x00000082


	//----- nvinfo : EIATTR_KPARAM_INFO
	.align		4
.L_7:
        /*0008*/ 	.byte	0x04, 0x17
        /*000a*/ 	.short	(.L_9 - .L_8)
.L_8:
        /*000c*/ 	.word	0x00000000
        /*0010*/ 	.short	0x0003
        /*0012*/ 	.short	0x0018
        /*0014*/ 	.byte	0x00, 0xf0, 0x11, 0x00


	//----- nvinfo : EIATTR_KPARAM_INFO
	.align		4
.L_9:
        /*0018*/ 	.byte	0x04, 0x17
        /*001a*/ 	.short	(.L_11 - .L_10)
.L_10:
        /*001c*/ 	.word	0x00000000
        /*0020*/ 	.short	0x0002
        /*0022*/ 	.short	0x0010
        /*0024*/ 	.byte	0x00, 0xf0, 0x21, 0x00


	//----- nvinfo : EIATTR_KPARAM_INFO
	.align		4
.L_11:
        /*0028*/ 	.byte	0x04, 0x17
        /*002a*/ 	.short	(.L_13 - .L_12)
.L_12:
        /*002c*/ 	.word	0x00000000
        /*0030*/ 	.short	0x0001
        /*0032*/ 	.short	0x0008
        /*0034*/ 	.byte	0x00, 0xf0, 0x21, 0x00


	//----- nvinfo : EIATTR_KPARAM_INFO
	.align		4
.L_13:
        /*0038*/ 	.byte	0x04, 0x17
        /*003a*/ 	.short	(.L_15 - .L_14)
.L_14:
        /*003c*/ 	.word	0x00000000
        /*0040*/ 	.short	0x0000
        /*0042*/ 	.short	0x0000
        /*0044*/ 	.byte	0x00, 0xf0, 0x21, 0x00


	//----- nvinfo : EIATTR_SPARSE_MMA_MASK
	.align		4
.L_15:
        /*0048*/ 	.byte	0x03, 0x50
        /*004a*/ 	.short	0x0000


	//----- nvinfo : EIATTR_MAXREG_COUNT
	.align		4
        /*004c*/ 	.byte	0x03, 0x1b
        /*004e*/ 	.short	0x00ff


	//----- nvinfo : EIATTR_MERCURY_ISA_VERSION
	.align		4
        /*0050*/ 	.byte	0x03, 0x5f
        /*0052*/ 	.short	0x0101


	//----- nvinfo : EIATTR_VRC_CTA_INIT_COUNT
	.align		4
        /*0054*/ 	.byte	0x02, 0x4a
	.zero		1
	.zero		1


	//----- nvinfo : EIATTR_EXIT_INSTR_OFFSETS
	.align		4
        /*0058*/ 	.byte	0x04, 0x1c
        /*005a*/ 	.short	(.L_17 - .L_16)


	//   ....[0]....
.L_16:
        /*005c*/ 	.word	0x00000070


	//   ....[1]....
        /*0060*/ 	.word	0x00000130


	//----- nvinfo : EIATTR_CBANK_PARAM_SIZE
	.align		4
.L_17:
        /*0064*/ 	.byte	0x03, 0x19
        /*0066*/ 	.short	0x001c


	//----- nvinfo : EIATTR_PARAM_CBANK
	.align		4
        /*0068*/ 	.byte	0x04, 0x0a
        /*006a*/ 	.short	(.L_19 - .L_18)
	.align		4
.L_18:
        /*006c*/ 	.word	index@(.nv.constant0.vec_add)
        /*0070*/ 	.short	0x0380
        /*0072*/ 	.short	0x001c


	//----- nvinfo : EIATTR_SW_WAR
	.align		4
.L_19:
        /*0074*/ 	.byte	0x04, 0x36
        /*0076*/ 	.short	(.L_21 - .L_20)
.L_20:
        /*0078*/ 	.word	0x00000008
.L_21:


//--------------------- .nv.callgraph             --------------------------
	.section	.nv.callgraph,"",@"SHT_CUDA_CALLGRAPH"
	.align	4
	.sectionentsize	8
	.align		4
        /*0000*/ 	.word	0x00000000
	.align		4
        /*0004*/ 	.word	0xffffffff
	.align		4
        /*0008*/ 	.word	0x00000000
	.align		4
        /*000c*/ 	.word	0xfffffffe
	.align		4
        /*0010*/ 	.word	0x00000000
	.align		4
        /*0014*/ 	.word	0xfffffffd
	.align		4
        /*0018*/ 	.word	0x00000000
	.align		4
        /*001c*/ 	.word	0xfffffffc


//--------------------- .text.vec_add             --------------------------
	.section	.text.vec_add,"ax",@progbits
	.align	128
        .global         vec_add
        .type           vec_add,@function
        .size           vec_add,(.L_x_1 - vec_add)
        .other          vec_add,@"STO_CUDA_ENTRY STV_DEFAULT"
vec_add:
.text.vec_add:
[----:B------:R-:W-:Y:S01]  /*0000*/  LDC R1, c[0x0][0x37c] ;  /* 0x0000df00ff017b82 */ /* 0x000fe20000000800 */
[----:B------:R-:W0:Y:S07]  /*0010*/  S2R R0, SR_TID.X ;  /* 0x0000000000007919 */ /* 0x000e2e0000002100 */
[----:B------:R-:W0:Y:S01]  /*0020*/  S2UR UR4, SR_CTAID.X ;  /* 0x00000000000479c3 */ /* 0x000e220000002500 */
[----:B------:R-:W1:Y:S07]  /*0030*/  LDCU UR5, c[0x0][0x398] ;  /* 0x00007300ff0577ac */ /* 0x000e6e0008000800 */
[----:B------:R-:W0:Y:S02]  /*0040*/  LDC R9, c[0x0][0x360] ;  /* 0x0000d800ff097b82 */ /* 0x000e240000000800 */
[----:B0-----:R-:W-:-:S05]  /*0050*/  IMAD R9, R9, UR4, R0 ;  /* 0x0000000409097c24 */ /* 0x001fca000f8e0200 */
[----:B-1----:R-:W-:-:S13]  /*0060*/  ISETP.GE.AND P0, PT, R9, UR5, PT ;  /* 0x0000000509007c0c */ /* 0x002fda000bf06270 */
[----:B------:R-:W-:Y:S05]  /*0070*/  @P0 EXIT ;  /* 0x000000000000094d */ /* 0x000fea0003800000 */
[----:B------:R-:W0:Y:S01]  /*0080*/  LDC.64 R2, c[0x0][0x380] ;  /* 0x0000e000ff027b82 */ /* 0x000e220000000a00 */
[----:B------:R-:W1:Y:S07]  /*0090*/  LDCU.64 UR4, c[0x0][0x358] ;  /* 0x00006b00ff0477ac */ /* 0x000e6e0008000a00 */
[----:B------:R-:W2:Y:S08]  /*00a0*/  LDC.64 R4, c[0x0][0x388] ;  /* 0x0000e200ff047b82 */ /* 0x000eb00000000a00 */
[----:B------:R-:W3:Y:S01]  /*00b0*/  LDC.64 R6, c[0x0][0x390] ;  /* 0x0000e400ff067b82 */ /* 0x000ee20000000a00 */
[----:B0-----:R-:W-:-:S06]  /*00c0*/  IMAD.WIDE R2, R9, 0x4, R2 ;  /* 0x0000000409027825 */ /* 0x001fcc00078e0202 */
[----:B-1----:R-:W4:Y:S01]  /*00d0*/  LDG.E R3, desc[UR4][R2.64] ;  /* 0x0000000402037981 */ /* 0x002f22000c1e1900 */
[----:B--2---:R-:W-:-:S06]  /*00e0*/  IMAD.WIDE R4, R9, 0x4, R4 ;  /* 0x0000000409047825 */ /* 0x004fcc00078e0204 */
[----:B------:R-:W4:Y:S01]  /*00f0*/  LDG.E R4, desc[UR4][R4.64] ;  /* 0x0000000404047981 */ /* 0x000f22000c1e1900 */
[----:B---3--:R-:W-:-:S04]  /*0100*/  IMAD.WIDE R6, R9, 0x4, R6 ;  /* 0x0000000409067825 */ /* 0x008fc800078e0206 */
[----:B----4-:R-:W-:-:S05]  /*0110*/  FADD R9, R4, R3 ;  /* 0x0000000304097221 */ /* 0x010fca0000000000 */
[----:B------:R-:W-:Y:S01]  /*0120*/  STG.E desc[UR4][R6.64], R9 ;  /* 0x0000000906007986 */ /* 0x000fe2000c101904 */
[----:B------:R-:W-:Y:S05]  /*0130*/  EXIT ;  /* 0x000000000000794d */ /* 0x000fea0003800000 */
.L_x_0:
[----:B------:R-:W-:-:S00]  /*0140*/  BRA `(.L_x_0) ;  /* 0xfffffffc00fc7947 */ /* 0x000fc0000383ffff */
[----:B------:R-:W-:-:S00]  /*0150*/  NOP ;  /* 0x0000000000007918 */ /* 0x000fc00000000000 */
        /* <DEDUP_REMOVED lines=10> */
.L_x_1:


//--------------------- .nv.shared.reserved.0     --------------------------
	.section	.nv.shared.reserved.0,"aw",@nobits
	.weak		__nv_reservedSMEM_offset_0_alias
	.size		__nv_reservedSMEM_offset_0_alias, 0, 64
	.other		__nv_reservedSMEM_offset_0_alias,@"STO_CUDA_RESERVED_SHARED STV_DEFAULT"
__nv_reservedSMEM_offset_0_alias:
	.zero		0
	.zero		64


//--------------------- .nv.constant0.vec_add     --------------------------
	.section	.nv.constant0.vec_add,"a",@progbits
	.sectionflags	@""
	.align	4
.nv.constant0.vec_add:
	.zero		924


//--------------------- SYMBOLS --------------------------

	.type		.nv.reservedSmem.offset0,@object
	.size		.nv.reservedSmem.offset0,0x4
